//
// Generated by NVIDIA NVVM Compiler
//
// Compiler Build ID: CL-36424714
// Cuda compilation tools, release 13.0, V13.0.88
// Based on NVVM 20.0.0
//

.version 9.0
.target sm_100
.address_size 64

	// .globl	_Z11cellsKernelPciiS_S_S_S_S_

.visible .entry _Z11cellsKernelPciiS_S_S_S_S_(
	.param .u64 .ptr .align 1 _Z11cellsKernelPciiS_S_S_S_S__param_0,
	.param .u32 _Z11cellsKernelPciiS_S_S_S_S__param_1,
	.param .u32 _Z11cellsKernelPciiS_S_S_S_S__param_2,
	.param .u64 .ptr .align 1 _Z11cellsKernelPciiS_S_S_S_S__param_3,
	.param .u64 .ptr .align 1 _Z11cellsKernelPciiS_S_S_S_S__param_4,
	.param .u64 .ptr .align 1 _Z11cellsKernelPciiS_S_S_S_S__param_5,
	.param .u64 .ptr .align 1 _Z11cellsKernelPciiS_S_S_S_S__param_6,
	.param .u64 .ptr .align 1 _Z11cellsKernelPciiS_S_S_S_S__param_7
)
{
	.reg .pred 	%p<23>;
	.reg .b16 	%rs<33>;
	.reg .b32 	%r<65>;
	.reg .b64 	%rd<30>;

	ld.param.u64 	%rd17, [_Z11cellsKernelPciiS_S_S_S_S__param_0];
	ld.param.u32 	%r27, [_Z11cellsKernelPciiS_S_S_S_S__param_1];
	ld.param.u32 	%r28, [_Z11cellsKernelPciiS_S_S_S_S__param_2];
	ld.param.u64 	%rd13, [_Z11cellsKernelPciiS_S_S_S_S__param_3];
	ld.param.u64 	%rd15, [_Z11cellsKernelPciiS_S_S_S_S__param_5];
	ld.param.u64 	%rd16, [_Z11cellsKernelPciiS_S_S_S_S__param_6];
	ld.param.u64 	%rd18, [_Z11cellsKernelPciiS_S_S_S_S__param_7];
	cvta.to.global.u64 	%rd1, %rd18;
	cvta.to.global.u64 	%rd2, %rd17;
	mul.lo.s32 	%r1, %r28, %r27;
	mov.u32 	%r29, %ctaid.x;
	mov.u32 	%r2, %ntid.x;
	mov.u32 	%r30, %tid.x;
	mad.lo.s32 	%r54, %r29, %r2, %r30;
	setp.ge.s32 	%p3, %r54, %r1;
	@%p3 bra 	$L__BB0_36;
	mov.u32 	%r31, %nctaid.x;
	mul.lo.s32 	%r4, %r2, %r31;
	cvta.to.global.u64 	%rd3, %rd16;
	cvta.to.global.u64 	%rd4, %rd15;
	cvta.to.global.u64 	%rd5, %rd13;
$L__BB0_2:
	ld.param.u64 	%rd29, [_Z11cellsKernelPciiS_S_S_S_S__param_4];
	div.s32 	%r7, %r54, %r28;
	mul.lo.s32 	%r32, %r7, %r28;
	sub.s32 	%r6, %r54, %r32;
	setp.ne.s32 	%p4, %r7, 0;
	cvt.s64.s32 	%rd19, %r6;
	cvta.to.global.u64 	%rd20, %rd29;
	add.s64 	%rd6, %rd20, %rd19;
	sub.s32 	%r33, %r54, %r28;
	cvt.s64.s32 	%rd21, %r33;
	add.s64 	%rd7, %rd2, %rd21;
	@%p4 bra 	$L__BB0_4;
	ld.global.u8 	%rs26, [%rd6];
	bra.uni 	$L__BB0_5;
$L__BB0_4:
	ld.global.u8 	%rs26, [%rd7];
$L__BB0_5:
	add.s32 	%r8, %r7, 1;
	setp.ne.s32 	%p5, %r8, %r27;
	add.s64 	%rd8, %rd3, %rd19;
	add.s32 	%r34, %r54, %r28;
	cvt.s64.s32 	%rd23, %r34;
	add.s64 	%rd9, %rd2, %rd23;
	@%p5 bra 	$L__BB0_7;
	ld.global.u8 	%rs27, [%rd8];
	bra.uni 	$L__BB0_8;
$L__BB0_7:
	ld.global.u8 	%rs27, [%rd9];
$L__BB0_8:
	setp.ne.s32 	%p6, %r6, 0;
	cvt.s64.s32 	%rd24, %r7;
	add.s64 	%rd10, %rd1, %rd24;
	cvt.s64.s32 	%rd25, %r54;
	add.s64 	%rd11, %rd2, %rd25;
	@%p6 bra 	$L__BB0_10;
	ld.global.u8 	%rs28, [%rd10+1];
	bra.uni 	$L__BB0_11;
$L__BB0_10:
	ld.global.u8 	%rs28, [%rd11+-1];
$L__BB0_11:
	cvt.s64.s32 	%rd26, %r7;
	add.s32 	%r9, %r6, 1;
	setp.ne.s32 	%p7, %r9, %r28;
	add.s64 	%rd12, %rd4, %rd26;
	@%p7 bra 	$L__BB0_14;
	setp.eq.s32 	%p9, %r7, 0;
	ld.global.s8 	%r12, [%rd12];
	@%p9 bra 	$L__BB0_19;
	ld.global.u8 	%rs29, [%rd12+-1];
	bra.uni 	$L__BB0_16;
$L__BB0_14:
	setp.eq.s32 	%p8, %r7, 0;
	ld.global.s8 	%r12, [%rd11+1];
	@%p8 bra 	$L__BB0_19;
	ld.global.u8 	%rs29, [%rd7+1];
$L__BB0_16:
	setp.eq.s32 	%p10, %r6, 0;
	cvt.u32.u16 	%r35, %rs29;
	cvt.s32.s8 	%r57, %r35;
	@%p10 bra 	$L__BB0_20;
	setp.ne.s32 	%p11, %r7, 0;
	@%p11 bra 	$L__BB0_21;
$L__BB0_18:
	ld.global.u8 	%rs30, [%rd6+-1];
	bra.uni 	$L__BB0_22;
$L__BB0_19:
	ld.global.s8 	%r57, [%rd6+1];
	@%p6 bra 	$L__BB0_18;
$L__BB0_20:
	ld.global.u8 	%rs30, [%rd1];
	bra.uni 	$L__BB0_22;
$L__BB0_21:
	ld.global.u8 	%rs30, [%rd7+-1];
$L__BB0_22:
	setp.eq.s32 	%p13, %r8, %r27;
	@%p13 bra 	$L__BB0_28;
	@%p7 bra 	$L__BB0_25;
	ld.global.u8 	%rs31, [%rd12+1];
	bra.uni 	$L__BB0_26;
$L__BB0_25:
	ld.global.u8 	%rs31, [%rd9+1];
$L__BB0_26:
	setp.eq.s32 	%p15, %r6, 0;
	cvt.u32.u16 	%r36, %rs31;
	cvt.s32.s8 	%r63, %r36;
	@%p15 bra 	$L__BB0_29;
	ld.global.u8 	%rs32, [%rd9+-1];
	bra.uni 	$L__BB0_31;
$L__BB0_28:
	ld.global.s8 	%r63, [%rd8+1];
	@%p6 bra 	$L__BB0_30;
$L__BB0_29:
	ld.global.u8 	%rs32, [%rd10+2];
	bra.uni 	$L__BB0_31;
$L__BB0_30:
	ld.global.u8 	%rs32, [%rd8+-1];
$L__BB0_31:
	cvt.u32.u16 	%r38, %rs32;
	cvt.s32.s8 	%r39, %r38;
	cvt.u32.u16 	%r40, %rs26;
	cvt.s32.s8 	%r41, %r40;
	cvt.u32.u16 	%r42, %rs27;
	cvt.s32.s8 	%r43, %r42;
	add.s32 	%r44, %r43, %r41;
	cvt.u32.u16 	%r45, %rs28;
	cvt.s32.s8 	%r46, %r45;
	add.s32 	%r47, %r44, %r46;
	add.s32 	%r48, %r47, %r57;
	add.s32 	%r49, %r48, %r12;
	cvt.u32.u16 	%r50, %rs30;
	cvt.s32.s8 	%r51, %r50;
	add.s32 	%r52, %r49, %r51;
	add.s32 	%r53, %r52, %r63;
	add.s32 	%r37, %r53, %r39;
	mov.pred 	%p22, -1;
	setp.eq.s32 	%p18, %r37, 3;
	@%p18 bra 	$L__BB0_35;
	setp.ne.s32 	%p19, %r37, 2;
	@%p19 bra 	$L__BB0_34;
	ld.global.u8 	%rs24, [%rd11];
	setp.eq.s16 	%p22, %rs24, 1;
	bra.uni 	$L__BB0_35;
$L__BB0_34:
	mov.pred 	%p22, 0;
$L__BB0_35:
	cvt.s64.s32 	%rd27, %r54;
	selp.u16 	%rs25, 1, 0, %p22;
	add.s64 	%rd28, %rd5, %rd27;
	st.global.u8 	[%rd28], %rs25;
	add.s32 	%r54, %r54, %r4;
	setp.lt.s32 	%p21, %r54, %r1;
	@%p21 bra 	$L__BB0_2;
$L__BB0_36:
	ret;

}


// ===== COMPILED SASS (sm_100) =====

	.target	sm_100

	.elftype	@"ET_EXEC"


//--------------------- .note.nv.tkinfo           --------------------------
	.section	.note.nv.tkinfo,"",@"SHT_NOTE"
	.sectionflags	@"SHF_NOTE_NV_TKINFO"
	.tkinfo
        /*0018*/ 	.word	0x00000002
        /*0030*/ 	.string	""
        /*0030*/ 	.string	"ptxas"
        /*0030*/ 	.string	"Cuda compilation tools, release 13.0, V13.0.88"
        /*0030*/ 	.string	"Build cuda_13.0.r13.0/compiler.36424714_0"
        /*0030*/ 	.string	"-arch sm_100 -m 64 "



//--------------------- .note.nv.cuinfo           --------------------------
	.section	.note.nv.cuinfo,"",@"SHT_NOTE"
	.sectionflags	@"SHF_NOTE_NV_CUINFO"
        /*0018*/ 	.short	0x0002
        /*001a*/ 	.short	0x0064
        /*001c*/ 	.short	0x0082
	.zero		2


//--------------------- .nv.info                  --------------------------
	.section	.nv.info,"",@"SHT_CUDA_INFO"
	.align	4


	//----- nvinfo : EIATTR_REGCOUNT
	.align		4
        /*0000*/ 	.byte	0x04, 0x2f
        /*0002*/ 	.short	(.L_1 - .L_0)
	.align		4
.L_0:
        /*0004*/ 	.word	index@(_Z11cellsKernelPciiS_S_S_S_S_)
        /*0008*/ 	.word	0x00000020


	//----- nvinfo : EIATTR_FRAME_SIZE
	.align		4
.L_1:
        /*000c*/ 	.byte	0x04, 0x11
        /*000e*/ 	.short	(.L_3 - .L_2)
	.align		4
.L_2:
        /*0010*/ 	.word	index@(_Z11cellsKernelPciiS_S_S_S_S_)
        /*0014*/ 	.word	0x00000000


	//----- nvinfo : EIATTR_MIN_STACK_SIZE
	.align		4
.L_3:
        /*0018*/ 	.byte	0x04, 0x12
        /*001a*/ 	.short	(.L_5 - .L_4)
	.align		4
.L_4:
        /*001c*/ 	.word	index@(_Z11cellsKernelPciiS_S_S_S_S_)
        /*0020*/ 	.word	0x00000000
.L_5:


//--------------------- .nv.compat                --------------------------
	.section	.nv.compat,"",@"SHT_CUDA_COMPAT_INFO"
	.align	4
        /*0000*/ 	.byte	0x02, 0x09, 0x00, 0x00, 0x02, 0x02, 0x01, 0x00, 0x02, 0x05, 0x05, 0x00, 0x03, 0x07, 0x01, 0x01
        /*0010*/ 	.byte	0x02, 0x03, 0x00, 0x00, 0x02, 0x06, 0x01, 0x00, 0x04, 0x0b, 0x08, 0x00, 0x09, 0x00, 0x00, 0x00
        /*0020*/ 	.byte	0x00, 0x00, 0x00, 0x00


//--------------------- .nv.info._Z11cellsKernelPciiS_S_S_S_S_ --------------------------
	.section	.nv.info._Z11cellsKernelPciiS_S_S_S_S_,"",@"SHT_CUDA_INFO"
	.sectionflags	@""
	.align	4


	//----- nvinfo : EIATTR_CUDA_API_VERSION
	.align		4
        /*0000*/ 	.byte	0x04, 0x37
        /*0002*/ 	.short	(.L_7 - .L_6)
.L_6:
        /*0004*/ 	.word	0x00000082


	//----- nvinfo : EIATTR_KPARAM_INFO
	.align		4
.L_7:
        /*0008*/ 	.byte	0x04, 0x17
        /*000a*/ 	.short	(.L_9 - .L_8)
.L_8:
        /*000c*/ 	.word	0x00000000
        /*0010*/ 	.short	0x0007
        /*0012*/ 	.short	0x0030
        /*0014*/ 	.byte	0x00, 0xf5, 0x21, 0x00


	//----- nvinfo : EIATTR_KPARAM_INFO
	.align		4
.L_9:
        /*0018*/ 	.byte	0x04, 0x17
        /*001a*/ 	.short	(.L_11 - .L_10)
.L_10:
        /*001c*/ 	.word	0x00000000
        /*0020*/ 	.short	0x0006
        /*0022*/ 	.short	0x0028
        /*0024*/ 	.byte	0x00, 0xf5, 0x21, 0x00


	//----- nvinfo : EIATTR_KPARAM_INFO
	.align		4
.L_11:
        /*0028*/ 	.byte	0x04, 0x17
        /*002a*/ 	.short	(.L_13 - .L_12)
.L_12:
        /*002c*/ 	.word	0x00000000
        /*0030*/ 	.short	0x0005
        /*0032*/ 	.short	0x0020
        /*0034*/ 	.byte	0x00, 0xf5, 0x21, 0x00


	//----- nvinfo : EIATTR_KPARAM_INFO
	.align		4
.L_13:
        /*0038*/ 	.byte	0x04, 0x17
        /*003a*/ 	.short	(.L_15 - .L_14)
.L_14:
        /*003c*/ 	.word	0x00000000
        /*0040*/ 	.short	0x0004
        /*0042*/ 	.short	0x0018
        /*0044*/ 	.byte	0x00, 0xf5, 0x21, 0x00


	//----- nvinfo : EIATTR_KPARAM_INFO
	.align		4
.L_15:
        /*0048*/ 	.byte	0x04, 0x17
        /*004a*/ 	.short	(.L_17 - .L_16)
.L_16:
        /*004c*/ 	.word	0x00000000
        /*0050*/ 	.short	0x0003
        /*0052*/ 	.short	0x0010
        /*0054*/ 	.byte	0x00, 0xf5, 0x21, 0x00


	//----- nvinfo : EIATTR_KPARAM_INFO
	.align		4
.L_17:
        /*0058*/ 	.byte	0x04, 0x17
        /*005a*/ 	.short	(.L_19 - .L_18)
.L_18:
        /*005c*/ 	.word	0x00000000
        /*0060*/ 	.short	0x0002
        /*0062*/ 	.short	0x000c
        /*0064*/ 	.byte	0x00, 0xf0, 0x11, 0x00


	//----- nvinfo : EIATTR_KPARAM_INFO
	.align		4
.L_19:
        /*0068*/ 	.byte	0x04, 0x17
        /*006a*/ 	.short	(.L_21 - .L_20)
.L_20:
        /*006c*/ 	.word	0x00000000
        /*0070*/ 	.short	0x0001
        /*0072*/ 	.short	0x0008
        /*0074*/ 	.byte	0x00, 0xf0, 0x11, 0x00


	//----- nvinfo : EIATTR_KPARAM_INFO
	.align		4
.L_21:
        /*0078*/ 	.byte	0x04, 0x17
        /*007a*/ 	.short	(.L_23 - .L_22)
.L_22:
        /*007c*/ 	.word	0x00000000
        /*0080*/ 	.short	0x0000
        /*0082*/ 	.short	0x0000
        /*0084*/ 	.byte	0x00, 0xf5, 0x21, 0x00


	//----- nvinfo : EIATTR_SPARSE_MMA_MASK
	.align		4
.L_23:
        /*0088*/ 	.byte	0x03, 0x50
        /*008a*/ 	.short	0x0000


	//----- nvinfo : EIATTR_MAXREG_COUNT
	.align		4
        /*008c*/ 	.byte	0x03, 0x1b
        /*008e*/ 	.short	0x00ff


	//----- nvinfo : EIATTR_MERCURY_ISA_VERSION
	.align		4
        /*0090*/ 	.byte	0x03, 0x5f
        /*0092*/ 	.short	0x0101


	//----- nvinfo : EIATTR_VRC_CTA_INIT_COUNT
	.align		4
        /*0094*/ 	.byte	0x02, 0x4a
	.zero		1
	.zero		1


	//----- nvinfo : EIATTR_EXIT_INSTR_OFFSETS
	.align		4
        /*0098*/ 	.byte	0x04, 0x1c
        /*009a*/ 	.short	(.L_25 - .L_24)


	//   ....[0]....
.L_24:
        /*009c*/ 	.word	0x00000080


	//   ....[1]....
        /*00a0*/ 	.word	0x00000a50


	//----- nvinfo : EIATTR_CRS_STACK_SIZE
	.align		4
.L_25:
        /*00a4*/ 	.byte	0x04, 0x1e
        /*00a6*/ 	.short	(.L_27 - .L_26)
.L_26:
        /*00a8*/ 	.word	0x00000000


	//----- nvinfo : EIATTR_CBANK_PARAM_SIZE
	.align		4
.L_27:
        /*00ac*/ 	.byte	0x03, 0x19
        /*00ae*/ 	.short	0x0038


	//----- nvinfo : EIATTR_PARAM_CBANK
	.align		4
        /*00b0*/ 	.byte	0x04, 0x0a
        /*00b2*/ 	.short	(.L_29 - .L_28)
	.align		4
.L_28:
        /*00b4*/ 	.word	index@(.nv.constant0._Z11cellsKernelPciiS_S_S_S_S_)
        /*00b8*/ 	.short	0x0380
        /*00ba*/ 	.short	0x0038


	//----- nvinfo : EIATTR_SW_WAR
	.align		4
.L_29:
        /*00bc*/ 	.byte	0x04, 0x36
        /*00be*/ 	.short	(.L_31 - .L_30)
.L_30:
        /*00c0*/ 	.word	0x00000008
.L_31:


//--------------------- .nv.callgraph             --------------------------
	.section	.nv.callgraph,"",@"SHT_CUDA_CALLGRAPH"
	.align	4
	.sectionentsize	8
	.align		4
        /*0000*/ 	.word	0x00000000
	.align		4
        /*0004*/ 	.word	0xffffffff
	.align		4
        /*0008*/ 	.word	0x00000000
	.align		4
        /*000c*/ 	.word	0xfffffffe
	.align		4
        /*0010*/ 	.word	0x00000000
	.align		4
        /*0014*/ 	.word	0xfffffffd
	.align		4
        /*0018*/ 	.word	0x00000000
	.align		4
        /*001c*/ 	.word	0xfffffffc


//--------------------- .text._Z11cellsKernelPciiS_S_S_S_S_ --------------------------
	.section	.text._Z11cellsKernelPciiS_S_S_S_S_,"ax",@progbits
	.align	128
        .global         _Z11cellsKernelPciiS_S_S_S_S_
        .type           _Z11cellsKernelPciiS_S_S_S_S_,@function
        .size           _Z11cellsKernelPciiS_S_S_S_S_,(.L_x_20 - _Z11cellsKernelPciiS_S_S_S_S_)
        .other          _Z11cellsKernelPciiS_S_S_S_S_,@"STO_CUDA_ENTRY STV_DEFAULT"
_Z11cellsKernelPciiS_S_S_S_S_:
.text._Z11cellsKernelPciiS_S_S_S_S_:
[----:B------:R-:W-:Y:S01]  /*0000*/  LDC R1, c[0x0][0x37c] ;  /* 0x0000df00ff017b82 */ /* 0x000fe20000000800 */
[----:B------:R-:W0:Y:S07]  /*0010*/  S2R R9, SR_TID.X ;  /* 0x0000000000097919 */ /* 0x000e2e0000002100 */
[----:B------:R-:W0:Y:S08]  /*0020*/  S2UR UR4, SR_CTAID.X ;  /* 0x00000000000479c3 */ /* 0x000e300000002500 */
[----:B------:R-:W0:Y:S08]  /*0030*/  LDC R8, c[0x0][0x360] ;  /* 0x0000d800ff087b82 */ /* 0x000e300000000800 */
[----:B------:R-:W1:Y:S01]  /*0040*/  LDC.64 R2, c[0x0][0x388] ;  /* 0x0000e200ff027b82 */ /* 0x000e620000000a00 */
[----:B0-----:R-:W-:-:S02]  /*0050*/  IMAD R9, R8, UR4, R9 ;  /* 0x0000000408097c24 */ /* 0x001fc4000f8e0209 */
[----:B-1----:R-:W-:-:S05]  /*0060*/  IMAD R0, R3, R2, RZ ;  /* 0x0000000203007224 */ /* 0x002fca00078e02ff */
[----:B------:R-:W-:-:S13]  /*0070*/  ISETP.GE.AND P0, PT, R9, R0, PT ;  /* 0x000000000900720c */ /* 0x000fda0003f06270 */
[----:B------:R-:W-:Y:S05]  /*0080*/  @P0 EXIT ;  /* 0x000000000000094d */ /* 0x000fea0003800000 */
[----:B------:R-:W-:Y:S01]  /*0090*/  IABS R2, R3 ;  /* 0x0000000300027213 */ /* 0x000fe20000000000 */
[----:B------:R-:W0:Y:S01]  /*00a0*/  LDC R4, c[0x0][0x388] ;  /* 0x0000e200ff047b82 */ /* 0x000e220000000800 */
[----:B------:R-:W1:Y:S01]  /*00b0*/  LDCU UR4, c[0x0][0x370] ;  /* 0x00006e00ff0477ac */ /* 0x000e620008000800 */
[----:B------:R-:W-:Y:S01]  /*00c0*/  BSSY.RECONVERGENT B1, `(.L_x_0) ;  /* 0x0000097000017945 */ /* 0x000fe20003800200 */
[----:B------:R-:W2:Y:S01]  /*00d0*/  I2F.RP R5, R2 ;  /* 0x0000000200057306 */ /* 0x000ea20000209400 */
[----:B------:R-:W3:Y:S04]  /*00e0*/  LDCU.64 UR6, c[0x0][0x358] ;  /* 0x00006b00ff0677ac */ /* 0x000ee80008000a00 */
[----:B------:R-:W4:Y:S01]  /*00f0*/  LDC R3, c[0x0][0x38c] ;  /* 0x0000e300ff037b82 */ /* 0x000f220000000800 */
[----:B------:R-:W0:Y:S01]  /*0100*/  LDCU.64 UR8, c[0x0][0x398] ;  /* 0x00007300ff0877ac */ /* 0x000e220008000a00 */
[----:B------:R-:W0:Y:S01]  /*0110*/  LDCU.64 UR10, c[0x0][0x380] ;  /* 0x00007000ff0a77ac */ /* 0x000e220008000a00 */
[----:B------:R-:W0:Y:S01]  /*0120*/  LDCU.64 UR12, c[0x0][0x3a8] ;  /* 0x00007500ff0c77ac */ /* 0x000e220008000a00 */
[----:B--2---:R-:W2:Y:S01]  /*0130*/  MUFU.RCP R5, R5 ;  /* 0x0000000500057308 */ /* 0x004ea20000001000 */
[----:B------:R-:W0:Y:S01]  /*0140*/  LDCU.64 UR14, c[0x0][0x3b0] ;  /* 0x00007600ff0e77ac */ /* 0x000e220008000a00 */
[----:B------:R-:W0:Y:S01]  /*0150*/  LDCU.64 UR16, c[0x0][0x3a0] ;  /* 0x00007400ff1077ac */ /* 0x000e220008000a00 */
[----:B------:R-:W0:Y:S01]  /*0160*/  LDCU.64 UR18, c[0x0][0x390] ;  /* 0x00007200ff1277ac */ /* 0x000e220008000a00 */
[----:B--2---:R-:W-:-:S04]  /*0170*/  VIADD R6, R5, 0xffffffe ;  /* 0x0ffffffe05067836 */ /* 0x004fc80000000000 */
[----:B------:R2:W5:Y:S02]  /*0180*/  F2I.FTZ.U32.TRUNC.NTZ R7, R6 ;  /* 0x0000000600077305 */ /* 0x000564000021f000 */
[----:B--2---:R-:W-:Y:S02]  /*0190*/  IMAD.MOV.U32 R6, RZ, RZ, RZ ;  /* 0x000000ffff067224 */ /* 0x004fe400078e00ff */
[----:B-----5:R-:W-:-:S04]  /*01a0*/  IMAD.MOV R5, RZ, RZ, -R7 ;  /* 0x000000ffff057224 */ /* 0x020fc800078e0a07 */
[----:B------:R-:W-:-:S04]  /*01b0*/  IMAD R5, R5, R2, RZ ;  /* 0x0000000205057224 */ /* 0x000fc800078e02ff */
[----:B------:R-:W-:-:S04]  /*01c0*/  IMAD.HI.U32 R5, R7, R5, R6 ;  /* 0x0000000507057227 */ /* 0x000fc800078e0006 */
[----:B------:R-:W-:Y:S02]  /*01d0*/  IMAD.MOV.U32 R6, RZ, RZ, R9 ;  /* 0x000000ffff067224 */ /* 0x000fe400078e0009 */
[----:B01-34-:R-:W-:-:S07]  /*01e0*/  IMAD R7, R8, UR4, RZ ;  /* 0x0000000408077c24 */ /* 0x01bfce000f8e02ff */
.L_x_18:
[----:B0-----:R-:W-:Y:S02]  /*01f0*/  IABS R8, R6 ;  /* 0x0000000600087213 */ /* 0x001fe40000000000 */
[----:B------:R-:W-:-:S03]  /*0200*/  IABS R10, R3 ;  /* 0x00000003000a7213 */ /* 0x000fc60000000000 */
[----:B------:R-:W-:-:S04]  /*0210*/  IMAD.HI.U32 R28, R5, R8, RZ ;  /* 0x00000008051c7227 */ /* 0x000fc800078e00ff */
[----:B------:R-:W-:-:S04]  /*0220*/  IMAD.MOV R9, RZ, RZ, -R28 ;  /* 0x000000ffff097224 */ /* 0x000fc800078e0a1c */
[----:B------:R-:W-:Y:S01]  /*0230*/  IMAD R9, R10, R9, R8 ;  /* 0x000000090a097224 */ /* 0x000fe200078e0208 */
[----:B------:R-:W-:-:S04]  /*0240*/  LOP3.LUT R8, R6, R3, RZ, 0x3c, !PT ;  /* 0x0000000306087212 */ /* 0x000fc800078e3cff */
[----:B------:R-:W-:Y:S02]  /*0250*/  ISETP.GT.U32.AND P1, PT, R2, R9, PT ;  /* 0x000000090200720c */ /* 0x000fe40003f24070 */
[----:B------:R-:W-:-:S11]  /*0260*/  ISETP.GE.AND P2, PT, R8, RZ, PT ;  /* 0x000000ff0800720c */ /* 0x000fd60003f46270 */
[----:B------:R-:W-:Y:S02]  /*0270*/  @!P1 IMAD.IADD R9, R9, 0x1, -R10 ;  /* 0x0000000109099824 */ /* 0x000fe400078e0a0a */
[----:B------:R-:W-:Y:S01]  /*0280*/  @!P1 VIADD R28, R28, 0x1 ;  /* 0x000000011c1c9836 */ /* 0x000fe20000000000 */
[----:B------:R-:W-:Y:S02]  /*0290*/  ISETP.NE.AND P1, PT, R3, RZ, PT ;  /* 0x000000ff0300720c */ /* 0x000fe40003f25270 */
[----:B------:R-:W-:-:S13]  /*02a0*/  ISETP.GE.U32.AND P0, PT, R9, R2, PT ;  /* 0x000000020900720c */ /* 0x000fda0003f06070 */
[----:B------:R-:W-:-:S04]  /*02b0*/  @P0 VIADD R28, R28, 0x1 ;  /* 0x000000011c1c0836 */ /* 0x000fc80000000000 */
[----:B------:R-:W-:Y:S01]  /*02c0*/  @!P2 IMAD.MOV R28, RZ, RZ, -R28 ;  /* 0x000000ffff1ca224 */ /* 0x000fe200078e0a1c */
[----:B------:R-:W-:-:S04]  /*02d0*/  @!P1 LOP3.LUT R28, RZ, R3, RZ, 0x33, !PT ;  /* 0x00000003ff1c9212 */ /* 0x000fc800078e33ff */
[C---:B------:R-:W-:Y:S01]  /*02e0*/  ISETP.NE.AND P1, PT, R28.reuse, RZ, PT ;  /* 0x000000ff1c00720c */ /* 0x040fe20003f25270 */
[--C-:B------:R-:W-:Y:S01]  /*02f0*/  IMAD.MOV R22, RZ, RZ, -R28.reuse ;  /* 0x000000ffff167224 */ /* 0x100fe200078e0a1c */
[----:B------:R-:W-:Y:S01]  /*0300*/  SHF.R.S32.HI R21, RZ, 0x1f, R28 ;  /* 0x0000001fff157819 */ /* 0x000fe2000001141c */
[C---:B------:R-:W-:Y:S01]  /*0310*/  VIADD R23, R28.reuse, 0x1 ;  /* 0x000000011c177836 */ /* 0x040fe20000000000 */
[----:B------:R-:W-:Y:S01]  /*0320*/  IADD3 R8, P5, PT, R28, UR14, RZ ;  /* 0x0000000e1c087c10 */ /* 0x000fe2000ffbe0ff */
[----:B------:R-:W-:-:S03]  /*0330*/  IMAD R22, R3, R22, R6 ;  /* 0x0000001603167224 */ /* 0x000fc600078e0206 */
[----:B------:R-:W-:Y:S02]  /*0340*/  IADD3.X R9, PT, PT, R21, UR15, RZ, P5, !PT ;  /* 0x0000000f15097c10 */ /* 0x000fe4000affe4ff */
[C---:B------:R-:W-:Y:S02]  /*0350*/  ISETP.NE.AND P0, PT, R22.reuse, RZ, PT ;  /* 0x000000ff1600720c */ /* 0x040fe40003f05270 */
[----:B------:R-:W-:Y:S02]  /*0360*/  SHF.R.S32.HI R13, RZ, 0x1f, R22 ;  /* 0x0000001fff0d7819 */ /* 0x000fe40000011416 */
[----:B------:R-:W-:Y:S02]  /*0370*/  IADD3 R10, P3, PT, R22, UR8, RZ ;  /* 0x00000008160a7c10 */ /* 0x000fe4000ff7e0ff */
[----:B------:R-:W-:Y:S02]  /*0380*/  ISETP.NE.AND P2, PT, R23, R4, PT ;  /* 0x000000041700720c */ /* 0x000fe40003f45270 */
[----:B------:R-:W-:-:S02]  /*0390*/  IADD3.X R11, PT, PT, R13, UR9, RZ, P3, !PT ;  /* 0x000000090d0b7c10 */ /* 0x000fc40009ffe4ff */
[----:B------:R-:W-:-:S03]  /*03a0*/  IADD3 R12, P4, PT, R22, UR12, RZ ;  /* 0x0000000c160c7c10 */ /* 0x000fc6000ff9e0ff */
[----:B------:R0:W5:Y:S01]  /*03b0*/  @!P0 LDG.E.U8 R24, desc[UR6][R8.64+0x1] ;  /* 0x0000010608188981 */ /* 0x000162000c1e1100 */
[----:B------:R-:W-:-:S03]  /*03c0*/  IADD3.X R13, PT, PT, R13, UR13, RZ, P4, !PT ;  /* 0x0000000d0d0d7c10 */ /* 0x000fc6000a7fe4ff */
[----:B------:R0:W5:Y:S04]  /*03d0*/  @!P1 LDG.E.U8 R26, desc[UR6][R10.64] ;  /* 0x000000060a1a9981 */ /* 0x000168000c1e1100 */
[----:B------:R0:W5:Y:S01]  /*03e0*/  @!P2 LDG.E.U8 R25, desc[UR6][R12.64] ;  /* 0x000000060c19a981 */ /* 0x000162000c1e1100 */
[C---:B-12---:R-:W-:Y:S01]  /*03f0*/  IMAD.IADD R15, R6.reuse, 0x1, -R3 ;  /* 0x00000001060f7824 */ /* 0x046fe200078e0a03 */
[----:B------:R-:W-:Y:S02]  /*0400*/  SHF.R.S32.HI R27, RZ, 0x1f, R6 ;  /* 0x0000001fff1b7819 */ /* 0x000fe40000011406 */
[----:B------:R-:W-:Y:S02]  /*0410*/  IADD3 R16, P4, PT, R6, UR10, RZ ;  /* 0x0000000a06107c10 */ /* 0x000fe4000ff9e0ff */
[----:B------:R-:W-:-:S02]  /*0420*/  IADD3 R14, P3, PT, R15, UR10, RZ ;  /* 0x0000000a0f0e7c10 */ /* 0x000fc4000ff7e0ff */
[----:B------:R-:W-:Y:S02]  /*0430*/  IADD3.X R17, PT, PT, R27, UR11, RZ, P4, !PT ;  /* 0x0000000b1b117c10 */ /* 0x000fe4000a7fe4ff */
[----:B------:R-:W-:Y:S01]  /*0440*/  LEA.HI.X.SX32 R15, R15, UR11, 0x1, P3 ;  /* 0x0000000b0f0f7c11 */ /* 0x000fe200098f0eff */
[----:B------:R-:W-:-:S05]  /*0450*/  IMAD.IADD R19, R6, 0x1, R3 ;  /* 0x0000000106137824 */ /* 0x000fca00078e0203 */
[C---:B------:R-:W-:Y:S01]  /*0460*/  IADD3 R18, P3, PT, R19.reuse, UR10, RZ ;  /* 0x0000000a13127c10 */ /* 0x040fe2000ff7e0ff */
[----:B------:R0:W5:Y:S04]  /*0470*/  @P0 LDG.E.U8 R24, desc[UR6][R16.64+-0x1] ;  /* 0xffffff0610180981 */ /* 0x000168000c1e1100 */
[----:B------:R0:W5:Y:S01]  /*0480*/  @P1 LDG.E.U8 R26, desc[UR6][R14.64] ;  /* 0x000000060e1a1981 */ /* 0x000162000c1e1100 */
[----:B------:R-:W-:Y:S01]  /*0490*/  LEA.HI.X.SX32 R19, R19, UR11, 0x1, P3 ;  /* 0x0000000b13137c11 */ /* 0x000fe200098f0eff */
[----:B------:R-:W-:-:S04]  /*04a0*/  VIADD R20, R22, 0x1 ;  /* 0x0000000116147836 */ /* 0x000fc80000000000 */
[----:B------:R0:W5:Y:S01]  /*04b0*/  @P2 LDG.E.U8 R25, desc[UR6][R18.64] ;  /* 0x0000000612192981 */ /* 0x000162000c1e1100 */
[----:B------:R-:W-:Y:S01]  /*04c0*/  ISETP.NE.AND P2, PT, R20, R3, PT ;  /* 0x000000031400720c */ /* 0x000fe20003f45270 */
[----:B------:R-:W-:Y:S01]  /*04d0*/  BSSY.RECONVERGENT B2, `(.L_x_1) ;  /* 0x000001e000027945 */ /* 0x000fe20003800200 */
[----:B------:R-:W-:-:S03]  /*04e0*/  IADD3 R20, P3, PT, R28, UR16, RZ ;  /* 0x000000101c147c10 */ /* 0x000fc6000ff7e0ff */
[----:B------:R-:W-:Y:S01]  /*04f0*/  BSSY.RELIABLE B0, `(.L_x_2) ;  /* 0x0000017000007945 */ /* 0x000fe20003800100 */
[----:B------:R-:W-:-:S07]  /*0500*/  IADD3.X R21, PT, PT, R21, UR17, RZ, P3, !PT ;  /* 0x0000001115157c10 */ /* 0x000fce0009ffe4ff */
[----:B0-----:R-:W-:Y:S05]  /*0510*/  @P2 BRA `(.L_x_3) ;  /* 0x0000000000142947 */ /* 0x001fea0003800000 */
[----:B------:R-:W-:Y:S02]  /*0520*/  ISETP.NE.AND P3, PT, R28, RZ, PT ;  /* 0x000000ff1c00720c */ /* 0x000fe40003f65270 */
[----:B------:R0:W5:Y:S11]  /*0530*/  LDG.E.S8 R28, desc[UR6][R20.64] ;  /* 0x00000006141c7981 */ /* 0x000176000c1e1300 */
[----:B0-----:R-:W-:Y:S05]  /*0540*/  @!P3 BRA `(.L_x_4) ;  /* 0x000000000038b947 */ /* 0x001fea0003800000 */
[----:B------:R0:W5:Y:S01]  /*0550*/  LDG.E.U8 R29, desc[UR6][R20.64+-0x1] ;  /* 0xffffff06141d7981 */ /* 0x000162000c1e1100 */
[----:B------:R-:W-:Y:S05]  /*0560*/  BRA `(.L_x_5) ;  /* 0x0000000000107947 */ /* 0x000fea0003800000 */
.L_x_3:
[----:B------:R-:W-:Y:S02]  /*0570*/  ISETP.NE.AND P3, PT, R28, RZ, PT ;  /* 0x000000ff1c00720c */ /* 0x000fe40003f65270 */
[----:B------:R0:W5:Y:S11]  /*0580*/  LDG.E.S8 R28, desc[UR6][R16.64+0x1] ;  /* 0x00000106101c7981 */ /* 0x000176000c1e1300 */
[----:B0-----:R-:W-:Y:S05]  /*0590*/  @!P3 BRA `(.L_x_4) ;  /* 0x000000000024b947 */ /* 0x001fea0003800000 */
[----:B------:R1:W5:Y:S02]  /*05a0*/  LDG.E.U8 R29, desc[UR6][R14.64+0x1] ;  /* 0x000001060e1d7981 */ /* 0x000364000c1e1100 */
.L_x_5:
[----:B------:R-:W-:Y:S02]  /*05b0*/  ISETP.NE.AND P3, PT, R22, RZ, PT ;  /* 0x000000ff1600720c */ /* 0x000fe40003f65270 */
[----:B-----5:R-:W-:-:S04]  /*05c0*/  LOP3.LUT R29, R29, 0xffff, RZ, 0xc0, !PT ;  /* 0x0000ffff1d1d7812 */ /* 0x020fc800078ec0ff */
[----:B------:R-:W-:-:S07]  /*05d0*/  PRMT R29, R29, 0x8880, RZ ;  /* 0x000088801d1d7816 */ /* 0x000fce00000000ff */
[----:B------:R-:W-:Y:S05]  /*05e0*/  @P3 BREAK.RELIABLE B0 ;  /* 0x0000000000003942 */ /* 0x000fea0003800100 */
[----:B------:R-:W-:Y:S05]  /*05f0*/  @!P3 BRA `(.L_x_6) ;  /* 0x000000000018b947 */ /* 0x000fea0003800000 */
[----:B------:R-:W-:Y:S05]  /*0600*/  @!P1 BRA `(.L_x_7) ;  /* 0x0000000000249947 */ /* 0x000fea0003800000 */
[----:B------:R2:W5:Y:S01]  /*0610*/  LDG.E.U8 R10, desc[UR6][R14.64+-0x1] ;  /* 0xffffff060e0a7981 */ /* 0x000562000c1e1100 */
[----:B------:R-:W-:Y:S05]  /*0620*/  BRA `(.L_x_8) ;  /* 0x0000000000207947 */ /* 0x000fea0003800000 */
.L_x_4:
[----:B------:R0:W5:Y:S01]  /*0630*/  LDG.E.S8 R29, desc[UR6][R10.64+0x1] ;  /* 0x000001060a1d7981 */ /* 0x000162000c1e1300 */
[----:B------:R-:W-:Y:S05]  /*0640*/  @P0 BREAK.RELIABLE B0 ;  /* 0x0000000000000942 */ /* 0x000fea0003800100 */
[----:B------:R-:W-:Y:S05]  /*0650*/  @P0 BRA `(.L_x_7) ;  /* 0x0000000000100947 */ /* 0x000fea0003800000 */
.L_x_6:
[----:B------:R-:W-:Y:S05]  /*0660*/  BSYNC.RELIABLE B0 ;  /* 0x0000000000007941 */ /* 0x000fea0003800100 */
.L_x_2:
[----:B0-----:R-:W0:Y:S02]  /*0670*/  LDC.64 R10, c[0x0][0x3b0] ;  /* 0x0000ec00ff0a7b82 */ /* 0x001e240000000a00 */
[----:B0-----:R0:W5:Y:S01]  /*0680*/  LDG.E.U8 R10, desc[UR6][R10.64] ;  /* 0x000000060a0a7981 */ /* 0x001162000c1e1100 */
[----:B------:R-:W-:Y:S05]  /*0690*/  BRA `(.L_x_8) ;  /* 0x0000000000047947 */ /* 0x000fea0003800000 */
.L_x_7:
[----:B0-----:R3:W5:Y:S02]  /*06a0*/  LDG.E.U8 R10, desc[UR6][R10.64+-0x1] ;  /* 0xffffff060a0a7981 */ /* 0x001764000c1e1100 */
.L_x_8:
[----:B------:R-:W-:Y:S05]  /*06b0*/  BSYNC.RECONVERGENT B2 ;  /* 0x0000000000027941 */ /* 0x000fea0003800200 */
.L_x_1:
[----:B------:R-:W-:Y:S01]  /*06c0*/  ISETP.NE.AND P1, PT, R23, R4, PT ;  /* 0x000000041700720c */ /* 0x000fe20003f25270 */
[----:B------:R-:W-:Y:S04]  /*06d0*/  BSSY.RECONVERGENT B3, `(.L_x_9) ;  /* 0x0000013000037945 */ /* 0x000fe80003800200 */
[----:B------:R-:W-:Y:S08]  /*06e0*/  BSSY.RELIABLE B2, `(.L_x_10) ;  /* 0x000000e000027945 */ /* 0x000ff00003800100 */
[----:B------:R-:W-:Y:S05]  /*06f0*/  @!P1 BRA `(.L_x_11) ;  /* 0x0000000000249947 */ /* 0x000fea0003800000 */
[----:B0--3--:R-:W3:Y:S01]  /*0700*/  @!P2 LDG.E.U8 R11, desc[UR6][R20.64+0x1] ;  /* 0x00000106140ba981 */ /* 0x009ee2000c1e1100 */
[----:B------:R-:W-:-:S03]  /*0710*/  ISETP.NE.AND P0, PT, R22, RZ, PT ;  /* 0x000000ff1600720c */ /* 0x000fc60003f05270 */
[----:B------:R-:W3:Y:S10]  /*0720*/  @P2 LDG.E.U8 R11, desc[UR6][R18.64+0x1] ;  /* 0x00000106120b2981 */ /* 0x000ef4000c1e1100 */
[----:B------:R-:W-:Y:S05]  /*0730*/  @P0 BREAK.RELIABLE B2 ;  /* 0x0000000000020942 */ /* 0x000fea0003800100 */
[----:B---3--:R-:W-:-:S04]  /*0740*/  LOP3.LUT R11, R11, 0xffff, RZ, 0xc0, !PT ;  /* 0x0000ffff0b0b7812 */ /* 0x008fc800078ec0ff */
[----:B------:R-:W-:Y:S01]  /*0750*/  PRMT R11, R11, 0x8880, RZ ;  /* 0x000088800b0b7816 */ /* 0x000fe200000000ff */
[----:B------:R-:W-:Y:S06]  /*0760*/  @!P0 BRA `(.L_x_12) ;  /* 0x0000000000148947 */ /* 0x000fec0003800000 */
[----:B------:R0:W5:Y:S01]  /*0770*/  LDG.E.U8 R8, desc[UR6][R18.64+-0x1] ;  /* 0xffffff0612087981 */ /* 0x000162000c1e1100 */
[----:B------:R-:W-:Y:S05]  /*0780*/  BRA `(.L_x_13) ;  /* 0x00000000001c7947 */ /* 0x000fea0003800000 */
.L_x_11:
[----:B0--3--:R0:W5:Y:S01]  /*0790*/  LDG.E.S8 R11, desc[UR6][R12.64+0x1] ;  /* 0x000001060c0b7981 */ /* 0x009162000c1e1300 */
[----:B------:R-:W-:Y:S05]  /*07a0*/  @P0 BREAK.RELIABLE B2 ;  /* 0x0000000000020942 */ /* 0x000fea0003800100 */
[----:B------:R-:W-:Y:S05]  /*07b0*/  @P0 BRA `(.L_x_14) ;  /* 0x00000000000c0947 */ /* 0x000fea0003800000 */
.L_x_12:
[----:B------:R-:W-:Y:S05]  /*07c0*/  BSYNC.RELIABLE B2 ;  /* 0x0000000000027941 */ /* 0x000fea0003800100 */
.L_x_10:
[----:B------:R4:W5:Y:S01]  /*07d0*/  LDG.E.U8 R8, desc[UR6][R8.64+0x2] ;  /* 0x0000020608087981 */ /* 0x000962000c1e1100 */
[----:B------:R-:W-:Y:S05]  /*07e0*/  BRA `(.L_x_13) ;  /* 0x0000000000047947 */ /* 0x000fea0003800000 */
.L_x_14:
[----:B------:R3:W5:Y:S02]  /*07f0*/  LDG.E.U8 R8, desc[UR6][R12.64+-0x1] ;  /* 0xffffff060c087981 */ /* 0x000764000c1e1100 */
.L_x_13:
[----:B------:R-:W-:Y:S05]  /*0800*/  BSYNC.RECONVERGENT B3 ;  /* 0x0000000000037941 */ /* 0x000fea0003800200 */
.L_x_9:
[----:B-----5:R-:W-:Y:S01]  /*0810*/  LOP3.LUT R25, R25, 0xffff, RZ, 0xc0, !PT ;  /* 0x0000ffff19197812 */ /* 0x020fe200078ec0ff */
[----:B------:R-:W-:Y:S01]  /*0820*/  BSSY.RECONVERGENT B3, `(.L_x_15) ;  /* 0x0000019000037945 */ /* 0x000fe20003800200 */
[----:B------:R-:W-:Y:S02]  /*0830*/  LOP3.LUT R26, R26, 0xffff, RZ, 0xc0, !PT ;  /* 0x0000ffff1a1a7812 */ /* 0x000fe400078ec0ff */
[----:B------:R-:W-:Y:S02]  /*0840*/  PRMT R25, R25, 0x8880, RZ ;  /* 0x0000888019197816 */ /* 0x000fe400000000ff */
[----:B------:R-:W-:Y:S02]  /*0850*/  LOP3.LUT R24, R24, 0xffff, RZ, 0xc0, !PT ;  /* 0x0000ffff18187812 */ /* 0x000fe400078ec0ff */
[----:B0--3--:R-:W-:Y:S01]  /*0860*/  LOP3.LUT R13, R10, 0xffff, RZ, 0xc0, !PT ;  /* 0x0000ffff0a0d7812 */ /* 0x009fe200078ec0ff */
[----:B------:R-:W-:Y:S01]  /*0870*/  IMAD.MOV.U32 R10, RZ, RZ, R25 ;  /* 0x000000ffff0a7224 */ /* 0x000fe200078e0019 */
[----:B----4-:R-:W-:-:S02]  /*0880*/  PRMT R9, R26, 0x8880, RZ ;  /* 0x000088801a097816 */ /* 0x010fc400000000ff */
[----:B------:R-:W-:Y:S02]  /*0890*/  PRMT R12, R24, 0x8880, RZ ;  /* 0x00008880180c7816 */ /* 0x000fe400000000ff */
[----:B------:R-:W-:Y:S02]  /*08a0*/  PRMT R13, R13, 0x8880, RZ ;  /* 0x000088800d0d7816 */ /* 0x000fe400000000ff */
[----:B------:R-:W-:Y:S02]  /*08b0*/  IADD3 R9, PT, PT, R12, R10, R9 ;  /* 0x0000000a0c097210 */ /* 0x000fe40007ffe009 */
[----:B------:R-:W-:Y:S01]  /*08c0*/  LOP3.LUT R8, R8, 0xffff, RZ, 0xc0, !PT ;  /* 0x0000ffff08087812 */ /* 0x000fe200078ec0ff */
[----:B------:R-:W-:Y:S01]  /*08d0*/  IMAD.MOV.U32 R10, RZ, RZ, R13 ;  /* 0x000000ffff0a7224 */ /* 0x000fe200078e000d */
[----:B------:R-:W-:Y:S02]  /*08e0*/  IADD3 R28, PT, PT, R28, R9, R29 ;  /* 0x000000091c1c7210 */ /* 0x000fe40007ffe01d */
[----:B------:R-:W-:-:S02]  /*08f0*/  PRMT R8, R8, 0x8880, RZ ;  /* 0x0000888008087816 */ /* 0x000fc400000000ff */
[----:B------:R-:W-:Y:S02]  /*0900*/  IADD3 R11, PT, PT, R11, R28, R10 ;  /* 0x0000001c0b0b7210 */ /* 0x000fe40007ffe00a */
[----:B------:R-:W-:-:S03]  /*0910*/  PLOP3.LUT P0, PT, PT, PT, PT, 0x80, 0x8 ;  /* 0x000000000008781c */ /* 0x000fc60003f0f070 */
[----:B------:R-:W-:-:S05]  /*0920*/  IMAD.IADD R8, R8, 0x1, R11 ;  /* 0x0000000108087824 */ /* 0x000fca00078e020b */
[----:B------:R-:W-:-:S13]  /*0930*/  ISETP.NE.AND P1, PT, R8, 0x3, PT ;  /* 0x000000030800780c */ /* 0x000fda0003f25270 */
[----:B------:R-:W-:Y:S05]  /*0940*/  @!P1 BRA `(.L_x_16) ;  /* 0x0000000000189947 */ /* 0x000fea0003800000 */
[----:B------:R-:W-:-:S13]  /*0950*/  ISETP.NE.AND P0, PT, R8, 0x2, PT ;  /* 0x000000020800780c */ /* 0x000fda0003f05270 */
[----:B------:R-:W-:Y:S05]  /*0960*/  @P0 BRA `(.L_x_17) ;  /* 0x00000000000c0947 */ /* 0x000fea0003800000 */
[----:B------:R-:W3:Y:S02]  /*0970*/  LDG.E.U8 R16, desc[UR6][R16.64] ;  /* 0x0000000610107981 */ /* 0x000ee4000c1e1100 */
[----:B---3--:R-:W-:Y:S01]  /*0980*/  ISETP.EQ.AND P0, PT, R16, 0x1, PT ;  /* 0x000000011000780c */ /* 0x008fe20003f02270 */
[----:B------:R-:W-:-:S12]  /*0990*/  BRA `(.L_x_16) ;  /* 0x0000000000047947 */ /* 0x000fd80003800000 */
.L_x_17:
[----:B------:R-:W-:-:S13]  /*09a0*/  PLOP3.LUT P0, PT, PT, PT, PT, 0x8, 0x80 ;  /* 0x000000000080781c */ /* 0x000fda0003f0e170 */
.L_x_16:
[----:B------:R-:W-:Y:S05]  /*09b0*/  BSYNC.RECONVERGENT B3 ;  /* 0x0000000000037941 */ /* 0x000fea0003800200 */
.L_x_15:
[----:B------:R-:W-:Y:S01]  /*09c0*/  IADD3 R8, P1, PT, R6, UR18, RZ ;  /* 0x0000001206087c10 */ /* 0x000fe2000ff3e0ff */
[----:B------:R-:W-:Y:S01]  /*09d0*/  IMAD.IADD R6, R7, 0x1, R6 ;  /* 0x0000000107067824 */ /* 0x000fe200078e0206 */
[----:B------:R-:W-:Y:S02]  /*09e0*/  SEL R11, RZ, 0x1, !P0 ;  /* 0x00000001ff0b7807 */ /* 0x000fe40004000000 */
[----:B------:R-:W-:Y:S02]  /*09f0*/  IADD3.X R9, PT, PT, R27, UR19, RZ, P1, !PT ;  /* 0x000000131b097c10 */ /* 0x000fe40008ffe4ff */
[----:B------:R-:W-:-:S03]  /*0a00*/  ISETP.GE.AND P0, PT, R6, R0, PT ;  /* 0x000000000600720c */ /* 0x000fc60003f06270 */
[----:B------:R0:W-:Y:S10]  /*0a10*/  STG.E.U8 desc[UR6][R8.64], R11 ;  /* 0x0000000b08007986 */ /* 0x0001f4000c101106 */
[----:B------:R-:W-:Y:S05]  /*0a20*/  @!P0 BRA `(.L_x_18) ;  /* 0xfffffff400f08947 */ /* 0x000fea000383ffff */
[----:B------:R-:W-:Y:S05]  /*0a30*/  BSYNC.RECONVERGENT B1 ;  /* 0x0000000000017941 */ /* 0x000fea0003800200 */
.L_x_0:
[----:B------:R-:W-:Y:S05]  /*0a40*/  WARPSYNC.ALL ;  /* 0x0000000000007948 */ /* 0x000fea0003800000 */
[----:B------:R-:W-:Y:S05]  /*0a50*/  EXIT ;  /* 0x000000000000794d */ /* 0x000fea0003800000 */
.L_x_19:
[----:B------:R-:W-:-:S00]  /*0a60*/  BRA `(.L_x_19) ;  /* 0xfffffffc00fc7947 */ /* 0x000fc0000383ffff */
[----:B------:R-:W-:-:S00]  /*0a70*/  NOP ;  /* 0x0000000000007918 */ /* 0x000fc00000000000 */
        /* <DEDUP_REMOVED lines=8> */
.L_x_20:


//--------------------- .nv.shared.reserved.0     --------------------------
	.section	.nv.shared.reserved.0,"aw",@nobits
	.weak		__nv_reservedSMEM_offset_0_alias
	.size		__nv_reservedSMEM_offset_0_alias, 0, 64
	.other		__nv_reservedSMEM_offset_0_alias,@"STO_CUDA_RESERVED_SHARED STV_DEFAULT"
__nv_reservedSMEM_offset_0_alias:
	.zero		0
	.zero		64


//--------------------- .nv.constant0._Z11cellsKernelPciiS_S_S_S_S_ --------------------------
	.section	.nv.constant0._Z11cellsKernelPciiS_S_S_S_S_,"a",@progbits
	.sectionflags	@""
	.align	4
.nv.constant0._Z11cellsKernelPciiS_S_S_S_S_:
	.zero		952


//--------------------- SYMBOLS --------------------------

	.type		.nv.reservedSmem.offset0,@object
	.size		.nv.reservedSmem.offset0,0x4
